	.headerflags	@"EF_CUDA_TEXMODE_UNIFIED EF_CUDA_64BIT_ADDRESS EF_CUDA_ACCELERATORS EF_CUDA_SM90 EF_CUDA_VIRTUAL_SM(EF_CUDA_SM90)"
	.elftype	@"ET_EXEC"


//--------------------- .nv.info                  --------------------------
	.section	.nv.info,"",@"SHT_CUDA_INFO"
	.align	4


	//----- nvinfo : EIATTR_REGCOUNT
	.align		4
        /*0000*/ 	.byte	0x04, 0x2f
        /*0002*/ 	.short	(.L_1 - .L_0)
	.align		4
.L_0:
        /*0004*/ 	.word	index@(triton_poi_fused_add_native_batch_norm_backward_16)
        /*0008*/ 	.word	0x00000030


	//----- nvinfo : EIATTR_MIN_STACK_SIZE
	.align		4
.L_1:
        /*000c*/ 	.byte	0x04, 0x12
        /*000e*/ 	.short	(.L_3 - .L_2)
	.align		4
.L_2:
        /*0010*/ 	.word	index@(triton_poi_fused_add_native_batch_norm_backward_16)
        /*0014*/ 	.word	0x00000000


	//----- nvinfo : EIATTR_FRAME_SIZE
	.align		4
.L_3:
        /*0018*/ 	.byte	0x04, 0x11
        /*001a*/ 	.short	(.L_5 - .L_4)
	.align		4
.L_4:
        /*001c*/ 	.word	index@(triton_poi_fused_add_native_batch_norm_backward_16)
        /*0020*/ 	.word	0x00000000


	//----- nvinfo : EIATTR_MIN_STACK_SIZE
	.align		4
.L_5:
        /*0024*/ 	.byte	0x04, 0x12
        /*0026*/ 	.short	(.L_7 - .L_6)
	.align		4
.L_6:
        /*0028*/ 	.word	index@(triton_poi_fused_add_native_batch_norm_backward_16)
        /*002c*/ 	.word	0x00000000
.L_7:


//--------------------- .nv.info.triton_poi_fused_add_native_batch_norm_backward_16 --------------------------
	.section	.nv.info.triton_poi_fused_add_native_batch_norm_backward_16,"",@"SHT_CUDA_INFO"
	.sectionflags	@""
	.align	4


	//----- nvinfo : EIATTR_CUDA_API_VERSION
	.align		4
        /*0000*/ 	.byte	0x04, 0x37
        /*0002*/ 	.short	(.L_9 - .L_8)
.L_8:
        /*0004*/ 	.word	0x0000007c


	//----- nvinfo : EIATTR_KPARAM_INFO
	.align		4
.L_9:
        /*0008*/ 	.byte	0x04, 0x17
        /*000a*/ 	.short	(.L_11 - .L_10)
.L_10:
        /*000c*/ 	.word	0x00000000
        /*0010*/ 	.short	0x0009
        /*0012*/ 	.short	0x0048
        /*0014*/ 	.byte	0x00, 0xf0, 0x11, 0x00


	//----- nvinfo : EIATTR_KPARAM_INFO
	.align		4
.L_11:
        /*0018*/ 	.byte	0x04, 0x17
        /*001a*/ 	.short	(.L_13 - .L_12)
.L_12:
        /*001c*/ 	.word	0x00000000
        /*0020*/ 	.short	0x0008
        /*0022*/ 	.short	0x0040
        /*0024*/ 	.byte	0x00, 0xf4, 0x21, 0x00


	//----- nvinfo : EIATTR_KPARAM_INFO
	.align		4
.L_13:
        /*0028*/ 	.byte	0x04, 0x17
        /*002a*/ 	.short	(.L_15 - .L_14)
.L_14:
        /*002c*/ 	.word	0x00000000
        /*0030*/ 	.short	0x0007
        /*0032*/ 	.short	0x0038
        /*0034*/ 	.byte	0x00, 0xf4, 0x21, 0x00


	//----- nvinfo : EIATTR_KPARAM_INFO
	.align		4
.L_15:
        /*0038*/ 	.byte	0x04, 0x17
        /*003a*/ 	.short	(.L_17 - .L_16)
.L_16:
        /*003c*/ 	.word	0x00000000
        /*0040*/ 	.short	0x0006
        /*0042*/ 	.short	0x0030
        /*0044*/ 	.byte	0x00, 0xf4, 0x21, 0x00


	//----- nvinfo : EIATTR_KPARAM_INFO
	.align		4
.L_17:
        /*0048*/ 	.byte	0x04, 0x17
        /*004a*/ 	.short	(.L_19 - .L_18)
.L_18:
        /*004c*/ 	.word	0x00000000
        /*0050*/ 	.short	0x0005
        /*0052*/ 	.short	0x0028
        /*0054*/ 	.byte	0x00, 0xf4, 0x21, 0x00


	//----- nvinfo : EIATTR_KPARAM_INFO
	.align		4
.L_19:
        /*0058*/ 	.byte	0x04, 0x17
        /*005a*/ 	.short	(.L_21 - .L_20)
.L_20:
        /*005c*/ 	.word	0x00000000
        /*0060*/ 	.short	0x0004
        /*0062*/ 	.short	0x0020
        /*0064*/ 	.byte	0x00, 0xf4, 0x21, 0x00


	//----- nvinfo : EIATTR_KPARAM_INFO
	.align		4
.L_21:
        /*0068*/ 	.byte	0x04, 0x17
        /*006a*/ 	.short	(.L_23 - .L_22)
.L_22:
        /*006c*/ 	.word	0x00000000
        /*0070*/ 	.short	0x0003
        /*0072*/ 	.short	0x0018
        /*0074*/ 	.byte	0x00, 0xf4, 0x21, 0x00


	//----- nvinfo : EIATTR_KPARAM_INFO
	.align		4
.L_23:
        /*0078*/ 	.byte	0x04, 0x17
        /*007a*/ 	.short	(.L_25 - .L_24)
.L_24:
        /*007c*/ 	.word	0x00000000
        /*0080*/ 	.short	0x0002
        /*0082*/ 	.short	0x0010
        /*0084*/ 	.byte	0x00, 0xf4, 0x21, 0x00


	//----- nvinfo : EIATTR_KPARAM_INFO
	.align		4
.L_25:
        /*0088*/ 	.byte	0x04, 0x17
        /*008a*/ 	.short	(.L_27 - .L_26)
.L_26:
        /*008c*/ 	.word	0x00000000
        /*0090*/ 	.short	0x0001
        /*0092*/ 	.short	0x0008
        /*0094*/ 	.byte	0x00, 0xf4, 0x21, 0x00


	//----- nvinfo : EIATTR_KPARAM_INFO
	.align		4
.L_27:
        /*0098*/ 	.byte	0x04, 0x17
        /*009a*/ 	.short	(.L_29 - .L_28)
.L_28:
        /*009c*/ 	.word	0x00000000
        /*00a0*/ 	.short	0x0000
        /*00a2*/ 	.short	0x0000
        /*00a4*/ 	.byte	0x00, 0xf4, 0x21, 0x00


	//----- nvinfo : EIATTR_SPARSE_MMA_MASK
	.align		4
.L_29:
        /*00a8*/ 	.byte	0x03, 0x50
        /*00aa*/ 	.short	0x0000


	//----- nvinfo : EIATTR_MAXREG_COUNT
	.align		4
        /*00ac*/ 	.byte	0x03, 0x1b
        /*00ae*/ 	.short	0x00ff


	//----- nvinfo : EIATTR_EXIT_INSTR_OFFSETS
	.align		4
        /*00b0*/ 	.byte	0x04, 0x1c
        /*00b2*/ 	.short	(.L_31 - .L_30)


	//   ....[0]....
.L_30:
        /*00b4*/ 	.word	0x000005f0


	//----- nvinfo : EIATTR_REQNTID
	.align		4
.L_31:
        /*00b8*/ 	.byte	0x04, 0x10
        /*00ba*/ 	.short	(.L_33 - .L_32)
.L_32:
        /*00bc*/ 	.word	0x00000080
        /*00c0*/ 	.word	0x00000001
        /*00c4*/ 	.word	0x00000001


	//----- nvinfo : EIATTR_CBANK_PARAM_SIZE
	.align		4
.L_33:
        /*00c8*/ 	.byte	0x03, 0x19
        /*00ca*/ 	.short	0x004c


	//----- nvinfo : EIATTR_PARAM_CBANK
	.align		4
        /*00cc*/ 	.byte	0x04, 0x0a
        /*00ce*/ 	.short	(.L_35 - .L_34)
	.align		4
.L_34:
        /*00d0*/ 	.word	index@(.nv.constant0.triton_poi_fused_add_native_batch_norm_backward_16)
        /*00d4*/ 	.short	0x0210
        /*00d6*/ 	.short	0x004c


	//----- nvinfo : EIATTR_SW_WAR
	.align		4
.L_35:
        /*00d8*/ 	.byte	0x04, 0x36
        /*00da*/ 	.short	(.L_37 - .L_36)
.L_36:
        /*00dc*/ 	.word	0x00000008
.L_37:


//--------------------- .nv.callgraph             --------------------------
	.section	.nv.callgraph,"",@"SHT_CUDA_CALLGRAPH"
	.align	4
	.sectionentsize	8
	.align		4
        /*0000*/ 	.word	0x00000000
	.align		4
        /*0004*/ 	.word	0xffffffff
	.align		4
        /*0008*/ 	.word	0x00000000
	.align		4
        /*000c*/ 	.word	0xfffffffe
	.align		4
        /*0010*/ 	.word	0x00000000
	.align		4
        /*0014*/ 	.word	0xfffffffd
	.align		4
        /*0018*/ 	.word	0x00000000
	.align		4
        /*001c*/ 	.word	0xfffffffc


//--------------------- .text.triton_poi_fused_add_native_batch_norm_backward_16 --------------------------
	.section	.text.triton_poi_fused_add_native_batch_norm_backward_16,"ax",@progbits
	.align	128
        .global         triton_poi_fused_add_native_batch_norm_backward_16
        .type           triton_poi_fused_add_native_batch_norm_backward_16,@function
        .size           triton_poi_fused_add_native_batch_norm_backward_16,(.L_x_1 - triton_poi_fused_add_native_batch_norm_backward_16)
        .other          triton_poi_fused_add_native_batch_norm_backward_16,@"STO_CUDA_ENTRY STV_DEFAULT"
triton_poi_fused_add_native_batch_norm_backward_16:
.text.triton_poi_fused_add_native_batch_norm_backward_16:
[----:B------:R-:W-:Y:S01]  /*0000*/  LDC R1, c[0x0][0x28] ;  /* 0x00000a00ff017b82 */ /* 0x000fe20000000800 */
[----:B------:R-:W1:Y:S07]  /*0010*/  S2R R0, SR_TID.X ;  /* 0x0000000000007919 */ /* 0x000e6e0000002100 */
[----:B------:R-:W2:Y:S01]  /*0020*/  LDC.64 R22, c[0x0][0x220] ;  /* 0x00008800ff167b82 */ /* 0x000ea20000000a00 */
[----:B------:R-:W-:Y:S01]  /*0030*/  ULDC.64 UR4, c[0x0][0x208] ;  /* 0x0000820000047ab9 */ /* 0x000fe20000000a00 */
[----:B------:R-:W3:Y:S06]  /*0040*/  S2R R3, SR_CTAID.X ;  /* 0x0000000000037919 */ /* 0x000eec0000002500 */
[----:B------:R-:W4:Y:S08]  /*0050*/  LDC.64 R24, c[0x0][0x228] ;  /* 0x00008a00ff187b82 */ /* 0x000f300000000a00 */
[----:B------:R-:W5:Y:S08]  /*0060*/  LDC.64 R42, c[0x0][0x218] ;  /* 0x00008600ff2a7b82 */ /* 0x000f700000000a00 */
[----:B------:R-:W5:Y:S01]  /*0070*/  LDC.64 R44, c[0x0][0x210] ;  /* 0x00008400ff2c7b82 */ /* 0x000f620000000a00 */
[----:B-1----:R-:W-:-:S07]  /*0080*/  SHF.L.U32 R0, R0, 0x2, RZ ;  /* 0x0000000200007819 */ /* 0x002fce00000006ff */
[----:B------:R-:W1:Y:S01]  /*0090*/  LDC.64 R20, c[0x0][0x230] ;  /* 0x00008c00ff147b82 */ /* 0x000e620000000a00 */
[----:B------:R-:W-:-:S04]  /*00a0*/  LOP3.LUT R0, R0, 0x1fc, RZ, 0xc0, !PT ;  /* 0x000001fc00007812 */ /* 0x000fc800078ec0ff */
[----:B---3--:R-:W-:-:S05]  /*00b0*/  LEA R2, R3, R0, 0xa ;  /* 0x0000000003027211 */ /* 0x008fca00078e50ff */
[----:B--2---:R-:W-:-:S04]  /*00c0*/  IMAD.WIDE R22, R2, 0x4, R22 ;  /* 0x0000000402167825 */ /* 0x004fc800078e0216 */
[----:B----4-:R-:W-:Y:S01]  /*00d0*/  IMAD.WIDE R24, R2, 0x4, R24 ;  /* 0x0000000402187825 */ /* 0x010fe200078e0218 */
[----:B------:R-:W2:Y:S04]  /*00e0*/  LDG.E.128 R16, desc[UR4][R22.64] ;  /* 0x0000000416107981 */ /* 0x000ea8000c1e1d00 */
[----:B------:R-:W2:Y:S01]  /*00f0*/  LDG.E.128 R12, desc[UR4][R24.64] ;  /* 0x00000004180c7981 */ /* 0x000ea2000c1e1d00 */
[----:B------:R-:W-:-:S03]  /*0100*/  SHF.R.S32.HI R3, RZ, 0x15, R3 ;  /* 0x00000015ff037819 */ /* 0x000fc60000011403 */
[----:B------:R-:W3:Y:S01]  /*0110*/  LDG.E.128 R4, desc[UR4][R22.64+0x800] ;  /* 0x0008000416047981 */ /* 0x000ee2000c1e1d00 */
[----:B------:R-:W-:-:S03]  /*0120*/  SGXT R3, R3, 0x1 ;  /* 0x000000010303781a */ /* 0x000fc60000000200 */
[----:B------:R-:W3:Y:S01]  /*0130*/  LDG.E.128 R8, desc[UR4][R24.64+0x800] ;  /* 0x0008000418087981 */ /* 0x000ee2000c1e1d00 */
[----:B------:R-:W-:Y:S01]  /*0140*/  LEA.HI R0, R3, R2, RZ, 0x5 ;  /* 0x0000000203007211 */ /* 0x000fe200078f28ff */
[----:B-----5:R-:W-:-:S04]  /*0150*/  IMAD.WIDE R42, R2, 0x4, R42 ;  /* 0x00000004022a7825 */ /* 0x020fc800078e022a */
[----:B0-----:R-:W-:-:S05]  /*0160*/  IMAD.WIDE R44, R2, 0x4, R44 ;  /* 0x00000004022c7825 */ /* 0x001fca00078e022c */
[----:B------:R-:W4:Y:S01]  /*0170*/  LDG.E.128 R24, desc[UR4][R44.64+0x800] ;  /* 0x000800042c187981 */ /* 0x000f22000c1e1d00 */
[----:B--2---:R-:W-:Y:S01]  /*0180*/  FADD R32, R17, R13 ;  /* 0x0000000d11207221 */ /* 0x004fe20000000000 */
[----:B------:R-:W-:Y:S01]  /*0190*/  LOP3.LUT R13, R0, 0xffffffe0, RZ, 0xc0, !PT ;  /* 0xffffffe0000d7812 */ /* 0x000fe200078ec0ff */
[----:B------:R-:W-:Y:S01]  /*01a0*/  FADD R33, R16, R12 ;  /* 0x0000000c10217221 */ /* 0x000fe20000000000 */
[----:B------:R-:W-:Y:S01]  /*01b0*/  FADD R3, R18, R14 ;  /* 0x0000000e12037221 */ /* 0x000fe20000000000 */
[----:B------:R-:W-:Y:S01]  /*01c0*/  FADD R0, R19, R15 ;  /* 0x0000000f13007221 */ /* 0x000fe20000000000 */
[----:B------:R-:W-:Y:S01]  /*01d0*/  IADD3 R38, R2, -R13, RZ ;  /* 0x8000000d02267210 */ /* 0x000fe20007ffe0ff */
[----:B------:R-:W2:Y:S01]  /*01e0*/  LDG.E.128 R16, desc[UR4][R42.64+0x800] ;  /* 0x000800042a107981 */ /* 0x000ea2000c1e1d00 */
[----:B---3--:R-:W-:-:S03]  /*01f0*/  FADD R37, R4, R8 ;  /* 0x0000000804257221 */ /* 0x008fc60000000000 */
[----:B------:R-:W3:Y:S01]  /*0200*/  LDG.E.128 R12, desc[UR4][R42.64] ;  /* 0x000000042a0c7981 */ /* 0x000ee2000c1e1d00 */
[----:B-1----:R-:W-:-:S03]  /*0210*/  IMAD.WIDE R30, R38, 0x4, R20 ;  /* 0x00000004261e7825 */ /* 0x002fc600078e0214 */
[----:B------:R-:W5:Y:S04]  /*0220*/  LDG.E.128 R20, desc[UR4][R44.64] ;  /* 0x000000042c147981 */ /* 0x000f68000c1e1d00 */
[----:B------:R-:W5:Y:S01]  /*0230*/  LDG.E.EL.128 R28, desc[UR4][R30.64] ;  /* 0x000000041e1c7981 */ /* 0x000f62000c2e1d00 */
[----:B------:R-:W-:Y:S02]  /*0240*/  FADD R36, R5, R9 ;  /* 0x0000000905247221 */ /* 0x000fe40000000000 */
[----:B------:R-:W0:Y:S01]  /*0250*/  LDC.64 R4, c[0x0][0x238] ;  /* 0x00008e00ff047b82 */ /* 0x000e220000000a00 */
[----:B------:R-:W-:Y:S01]  /*0260*/  FADD R35, R6, R10 ;  /* 0x0000000a06237221 */ /* 0x000fe20000000000 */
[----:B------:R-:W-:Y:S01]  /*0270*/  FADD R34, R7, R11 ;  /* 0x0000000b07227221 */ /* 0x000fe20000000000 */
[----:B0-----:R-:W-:-:S04]  /*0280*/  IMAD.WIDE R4, R38, 0x4, R4 ;  /* 0x0000000426047825 */ /* 0x001fc800078e0204 */
[----:B--2---:R-:W-:-:S04]  /*0290*/  FADD R39, R16, R37 ;  /* 0x0000002510277221 */ /* 0x004fc80000000000 */
[----:B----4-:R-:W-:Y:S01]  /*02a0*/  FADD R9, R24, R39 ;  /* 0x0000002718097221 */ /* 0x010fe20000000000 */
[----:B------:R-:W-:Y:S01]  /*02b0*/  FADD R24, R17, R36 ;  /* 0x0000002411187221 */ /* 0x000fe20000000000 */
[----:B---3--:R-:W-:Y:S01]  /*02c0*/  FADD R41, R12, R33 ;  /* 0x000000210c297221 */ /* 0x008fe20000000000 */
[----:B------:R-:W-:Y:S02]  /*02d0*/  FADD R40, R13, R32 ;  /* 0x000000200d287221 */ /* 0x000fe40000000000 */
[----:B------:R-:W-:Y:S01]  /*02e0*/  FADD R10, R25, R24 ;  /* 0x00000018190a7221 */ /* 0x000fe20000000000 */
[----:B------:R-:W-:Y:S01]  /*02f0*/  FADD R25, R18, R35 ;  /* 0x0000002312197221 */ /* 0x000fe20000000000 */
[----:B-----5:R-:W-:Y:S01]  /*0300*/  FADD R7, R20, R41 ;  /* 0x0000002914077221 */ /* 0x020fe20000000000 */
[----:B------:R-:W-:Y:S02]  /*0310*/  FADD R6, R21, R40 ;  /* 0x0000002815067221 */ /* 0x000fe40000000000 */
[----:B------:R-:W-:Y:S01]  /*0320*/  FADD R13, R26, R25 ;  /* 0x000000191a0d7221 */ /* 0x000fe20000000000 */
[----:B------:R-:W-:-:S02]  /*0330*/  FADD R26, R19, R34 ;  /* 0x00000022131a7221 */ /* 0x000fc40000000000 */
[----:B------:R-:W0:Y:S01]  /*0340*/  LDC.64 R18, c[0x0][0x240] ;  /* 0x00009000ff127b82 */ /* 0x000e220000000a00 */
[C---:B------:R-:W-:Y:S01]  /*0350*/  FADD R8, -R28.reuse, R7 ;  /* 0x000000071c087221 */ /* 0x040fe20000000100 */
[----:B------:R-:W-:Y:S01]  /*0360*/  FADD R28, -R28, R9 ;  /* 0x000000091c1c7221 */ /* 0x000fe20000000100 */
[----:B------:R-:W-:Y:S02]  /*0370*/  FADD R9, -R29, R6 ;  /* 0x000000061d097221 */ /* 0x000fe40000000100 */
[----:B------:R-:W2:Y:S01]  /*0380*/  LDG.E.EL.128 R4, desc[UR4][R4.64] ;  /* 0x0000000404047981 */ /* 0x000ea2000c2e1d00 */
[----:B0-----:R-:W-:-:S06]  /*0390*/  IMAD.WIDE R18, R38, 0x4, R18 ;  /* 0x0000000426127825 */ /* 0x001fcc00078e0212 */
[----:B------:R-:W3:Y:S01]  /*03a0*/  LDG.E.EL.128 R16, desc[UR4][R18.64] ;  /* 0x0000000412107981 */ /* 0x000ee2000c2e1d00 */
[----:B------:R-:W-:Y:S01]  /*03b0*/  FADD R42, R15, R0 ;  /* 0x000000000f2a7221 */ /* 0x000fe20000000000 */
[----:B------:R-:W-:Y:S01]  /*03c0*/  FADD R43, R14, R3 ;  /* 0x000000030e2b7221 */ /* 0x000fe20000000000 */
[----:B------:R-:W-:Y:S02]  /*03d0*/  FADD R14, R27, R26 ;  /* 0x0000001a1b0e7221 */ /* 0x000fe40000000000 */
[----:B------:R-:W-:Y:S01]  /*03e0*/  FADD R12, R23, R42 ;  /* 0x0000002a170c7221 */ /* 0x000fe20000000000 */
[----:B------:R-:W-:Y:S01]  /*03f0*/  FADD R11, R22, R43 ;  /* 0x0000002b160b7221 */ /* 0x000fe20000000000 */
[----:B------:R-:W-:-:S03]  /*0400*/  FADD R29, -R29, R10 ;  /* 0x0000000a1d1d7221 */ /* 0x000fc60000000100 */
[C---:B------:R-:W-:Y:S01]  /*0410*/  FADD R10, -R30.reuse, R11 ;  /* 0x0000000b1e0a7221 */ /* 0x040fe20000000100 */
[C---:B------:R-:W-:Y:S01]  /*0420*/  FADD R11, -R31.reuse, R12 ;  /* 0x0000000c1f0b7221 */ /* 0x040fe20000000100 */
[----:B------:R-:W-:Y:S01]  /*0430*/  FADD R30, -R30, R13 ;  /* 0x0000000d1e1e7221 */ /* 0x000fe20000000100 */
[----:B------:R-:W-:-:S03]  /*0440*/  FADD R31, -R31, R14 ;  /* 0x0000000e1f1f7221 */ /* 0x000fc60000000100 */
[----:B------:R-:W-:Y:S04]  /*0450*/  STG.E.128 desc[UR4][R44.64], R8 ;  /* 0x000000082c007986 */ /* 0x000fe8000c101d04 */
[----:B------:R-:W-:Y:S01]  /*0460*/  STG.E.128 desc[UR4][R44.64+0x800], R28 ;  /* 0x0008001c2c007986 */ /* 0x000fe2000c101d04 */
[----:B--2---:R-:W-:Y:S01]  /*0470*/  FADD R23, -R7, R26 ;  /* 0x0000001a07177221 */ /* 0x004fe20000000100 */
[C---:B------:R-:W-:Y:S01]  /*0480*/  FADD R21, -R5.reuse, R24 ;  /* 0x0000001805157221 */ /* 0x040fe20000000100 */
[----:B------:R-:W-:Y:S01]  /*0490*/  FADD R22, -R6, R25 ;  /* 0x0000001906167221 */ /* 0x000fe20000000100 */
[----:B------:R-:W0:Y:S08]  /*04a0*/  LDC.64 R26, c[0x0][0x248] ;  /* 0x00009200ff1a7b82 */ /* 0x000e300000000a00 */
[----:B------:R-:W1:Y:S01]  /*04b0*/  LDC.64 R24, c[0x0][0x250] ;  /* 0x00009400ff187b82 */ /* 0x000e620000000a00 */
[C---:B------:R-:W-:Y:S01]  /*04c0*/  FADD R12, -R4.reuse, R41 ;  /* 0x00000029040c7221 */ /* 0x040fe20000000100 */
[----:B------:R-:W-:Y:S01]  /*04d0*/  FADD R20, -R4, R39 ;  /* 0x0000002704147221 */ /* 0x000fe20000000100 */
[----:B------:R-:W-:Y:S01]  /*04e0*/  FADD R13, -R5, R40 ;  /* 0x00000028050d7221 */ /* 0x000fe20000000100 */
[----:B------:R-:W-:Y:S01]  /*04f0*/  FADD R14, -R6, R43 ;  /* 0x0000002b060e7221 */ /* 0x000fe20000000100 */
[----:B------:R-:W-:Y:S01]  /*0500*/  FADD R15, -R7, R42 ;  /* 0x0000002a070f7221 */ /* 0x000fe20000000100 */
[----:B---3--:R-:W-:Y:S01]  /*0510*/  FADD R4, -R16, R33 ;  /* 0x0000002110047221 */ /* 0x008fe20000000100 */
[----:B------:R-:W-:Y:S01]  /*0520*/  FADD R5, -R17, R32 ;  /* 0x0000002011057221 */ /* 0x000fe20000000100 */
[----:B------:R-:W-:Y:S01]  /*0530*/  FADD R6, -R18, R3 ;  /* 0x0000000312067221 */ /* 0x000fe20000000100 */
[----:B------:R-:W-:Y:S01]  /*0540*/  FADD R7, -R19, R0 ;  /* 0x0000000013077221 */ /* 0x000fe20000000100 */
[----:B0-----:R-:W-:-:S04]  /*0550*/  IMAD.WIDE R26, R2, 0x4, R26 ;  /* 0x00000004021a7825 */ /* 0x001fc800078e021a */
[----:B------:R-:W-:Y:S01]  /*0560*/  FADD R16, -R16, R37 ;  /* 0x0000002510107221 */ /* 0x000fe20000000100 */
[----:B------:R-:W-:Y:S01]  /*0570*/  FADD R17, -R17, R36 ;  /* 0x0000002411117221 */ /* 0x000fe20000000100 */
[----:B------:R-:W-:Y:S01]  /*0580*/  FADD R18, -R18, R35 ;  /* 0x0000002312127221 */ /* 0x000fe20000000100 */
[----:B------:R-:W-:Y:S01]  /*0590*/  FADD R19, -R19, R34 ;  /* 0x0000002213137221 */ /* 0x000fe20000000100 */
[----:B-1----:R-:W-:Y:S01]  /*05a0*/  IMAD.WIDE R24, R2, 0x4, R24 ;  /* 0x0000000402187825 */ /* 0x002fe200078e0218 */
[----:B------:R-:W-:Y:S04]  /*05b0*/  STG.E.128 desc[UR4][R26.64], R12 ;  /* 0x0000000c1a007986 */ /* 0x000fe8000c101d04 */
[----:B------:R-:W-:Y:S04]  /*05c0*/  STG.E.128 desc[UR4][R26.64+0x800], R20 ;  /* 0x000800141a007986 */ /* 0x000fe8000c101d04 */
[----:B------:R-:W-:Y:S04]  /*05d0*/  STG.E.128 desc[UR4][R24.64], R4 ;  /* 0x0000000418007986 */ /* 0x000fe8000c101d04 */
[----:B------:R-:W-:Y:S01]  /*05e0*/  STG.E.128 desc[UR4][R24.64+0x800], R16 ;  /* 0x0008001018007986 */ /* 0x000fe2000c101d04 */
[----:B------:R-:W-:Y:S05]  /*05f0*/  EXIT ;  /* 0x000000000000794d */ /* 0x000fea0003800000 */
.L_x_0:
[----:B------:R-:W-:-:S00]  /*0600*/  BRA `(.L_x_0) ;  /* 0xfffffffc00fc7947 */ /* 0x000fc0000383ffff */
[----:B------:R-:W-:-:S00]  /*0610*/  NOP ;  /* 0x0000000000007918 */ /* 0x000fc00000000000 */
        /* <DEDUP_REMOVED lines=14> */
.L_x_1:


//--------------------- .nv.constant0.triton_poi_fused_add_native_batch_norm_backward_16 --------------------------
	.section	.nv.constant0.triton_poi_fused_add_native_batch_norm_backward_16,"a",@progbits
	.sectionflags	@""
	.align	4
.nv.constant0.triton_poi_fused_add_native_batch_norm_backward_16:
	.zero		604
